//
// Generated by NVIDIA NVVM Compiler
//
// Compiler Build ID: CL-36424714
// Cuda compilation tools, release 13.0, V13.0.88
// Based on NVVM 20.0.0
//

.version 9.0
.target sm_100
.address_size 64

	// .globl	_Z14recordGreetingPii

.visible .entry _Z14recordGreetingPii(
	.param .u64 .ptr .align 1 _Z14recordGreetingPii_param_0,
	.param .u32 _Z14recordGreetingPii_param_1
)
{
	.reg .pred 	%p<2>;
	.reg .b32 	%r<7>;
	.reg .b64 	%rd<5>;

	ld.param.u64 	%rd1, [_Z14recordGreetingPii_param_0];
	ld.param.u32 	%r2, [_Z14recordGreetingPii_param_1];
	mov.u32 	%r3, %tid.x;
	mov.u32 	%r4, %ctaid.x;
	mov.u32 	%r5, %ntid.x;
	mad.lo.s32 	%r1, %r4, %r5, %r3;
	setp.ge.s32 	%p1, %r1, %r2;
	@%p1 bra 	$L__BB0_2;
	cvta.to.global.u64 	%rd2, %rd1;
	mul.wide.s32 	%rd3, %r1, 4;
	add.s64 	%rd4, %rd2, %rd3;
	mov.b32 	%r6, 1;
	st.global.u32 	[%rd4], %r6;
$L__BB0_2:
	ret;

}


// ===== COMPILED SASS (sm_100) =====

	.target	sm_100

	.elftype	@"ET_EXEC"


//--------------------- .note.nv.tkinfo           --------------------------
	.section	.note.nv.tkinfo,"",@"SHT_NOTE"
	.sectionflags	@"SHF_NOTE_NV_TKINFO"
	.tkinfo
        /*0018*/ 	.word	0x00000002
        /*0030*/ 	.string	""
        /*0030*/ 	.string	"ptxas"
        /*0030*/ 	.string	"Cuda compilation tools, release 13.0, V13.0.88"
        /*0030*/ 	.string	"Build cuda_13.0.r13.0/compiler.36424714_0"
        /*0030*/ 	.string	"-arch sm_100 -m 64 "



//--------------------- .note.nv.cuinfo           --------------------------
	.section	.note.nv.cuinfo,"",@"SHT_NOTE"
	.sectionflags	@"SHF_NOTE_NV_CUINFO"
        /*0018*/ 	.short	0x0002
        /*001a*/ 	.short	0x0064
        /*001c*/ 	.short	0x0082
	.zero		2


//--------------------- .nv.info                  --------------------------
	.section	.nv.info,"",@"SHT_CUDA_INFO"
	.align	4


	//----- nvinfo : EIATTR_REGCOUNT
	.align		4
        /*0000*/ 	.byte	0x04, 0x2f
        /*0002*/ 	.short	(.L_1 - .L_0)
	.align		4
.L_0:
        /*0004*/ 	.word	index@(_Z14recordGreetingPii)
        /*0008*/ 	.word	0x0000000a


	//----- nvinfo : EIATTR_FRAME_SIZE
	.align		4
.L_1:
        /*000c*/ 	.byte	0x04, 0x11
        /*000e*/ 	.short	(.L_3 - .L_2)
	.align		4
.L_2:
        /*0010*/ 	.word	index@(_Z14recordGreetingPii)
        /*0014*/ 	.word	0x00000000


	//----- nvinfo : EIATTR_MIN_STACK_SIZE
	.align		4
.L_3:
        /*0018*/ 	.byte	0x04, 0x12
        /*001a*/ 	.short	(.L_5 - .L_4)
	.align		4
.L_4:
        /*001c*/ 	.word	index@(_Z14recordGreetingPii)
        /*0020*/ 	.word	0x00000000
.L_5:


//--------------------- .nv.compat                --------------------------
	.section	.nv.compat,"",@"SHT_CUDA_COMPAT_INFO"
	.align	4
        /*0000*/ 	.byte	0x02, 0x09, 0x00, 0x00, 0x02, 0x02, 0x01, 0x00, 0x02, 0x05, 0x05, 0x00, 0x03, 0x07, 0x01, 0x01
        /*0010*/ 	.byte	0x02, 0x03, 0x00, 0x00, 0x02, 0x06, 0x01, 0x00, 0x04, 0x0b, 0x08, 0x00, 0x09, 0x00, 0x00, 0x00
        /*0020*/ 	.byte	0x00, 0x00, 0x00, 0x00


//--------------------- .nv.info._Z14recordGreetingPii --------------------------
	.section	.nv.info._Z14recordGreetingPii,"",@"SHT_CUDA_INFO"
	.sectionflags	@""
	.align	4


	//----- nvinfo : EIATTR_CUDA_API_VERSION
	.align		4
        /*0000*/ 	.byte	0x04, 0x37
        /*0002*/ 	.short	(.L_7 - .L_6)
.L_6:
        /*0004*/ 	.word	0x00000082


	//----- nvinfo : EIATTR_KPARAM_INFO
	.align		4
.L_7:
        /*0008*/ 	.byte	0x04, 0x17
        /*000a*/ 	.short	(.L_9 - .L_8)
.L_8:
        /*000c*/ 	.word	0x00000000
        /*0010*/ 	.short	0x0001
        /*0012*/ 	.short	0x0008
        /*0014*/ 	.byte	0x00, 0xf0, 0x11, 0x00


	//----- nvinfo : EIATTR_KPARAM_INFO
	.align		4
.L_9:
        /*0018*/ 	.byte	0x04, 0x17
        /*001a*/ 	.short	(.L_11 - .L_10)
.L_10:
        /*001c*/ 	.word	0x00000000
        /*0020*/ 	.short	0x0000
        /*0022*/ 	.short	0x0000
        /*0024*/ 	.byte	0x00, 0xf5, 0x21, 0x00


	//----- nvinfo : EIATTR_SPARSE_MMA_MASK
	.align		4
.L_11:
        /*0028*/ 	.byte	0x03, 0x50
        /*002a*/ 	.short	0x0000


	//----- nvinfo : EIATTR_MAXREG_COUNT
	.align		4
        /*002c*/ 	.byte	0x03, 0x1b
        /*002e*/ 	.short	0x00ff


	//----- nvinfo : EIATTR_MERCURY_ISA_VERSION
	.align		4
        /*0030*/ 	.byte	0x03, 0x5f
        /*0032*/ 	.short	0x0101


	//----- nvinfo : EIATTR_VRC_CTA_INIT_COUNT
	.align		4
        /*0034*/ 	.byte	0x02, 0x4a
	.zero		1
	.zero		1


	//----- nvinfo : EIATTR_EXIT_INSTR_OFFSETS
	.align		4
        /*0038*/ 	.byte	0x04, 0x1c
        /*003a*/ 	.short	(.L_13 - .L_12)


	//   ....[0]....
.L_12:
        /*003c*/ 	.word	0x00000070


	//   ....[1]....
        /*0040*/ 	.word	0x000000d0


	//----- nvinfo : EIATTR_CBANK_PARAM_SIZE
	.align		4
.L_13:
        /*0044*/ 	.byte	0x03, 0x19
        /*0046*/ 	.short	0x000c


	//----- nvinfo : EIATTR_PARAM_CBANK
	.align		4
        /*0048*/ 	.byte	0x04, 0x0a
        /*004a*/ 	.short	(.L_15 - .L_14)
	.align		4
.L_14:
        /*004c*/ 	.word	index@(.nv.constant0._Z14recordGreetingPii)
        /*0050*/ 	.short	0x0380
        /*0052*/ 	.short	0x000c


	//----- nvinfo : EIATTR_SW_WAR
	.align		4
.L_15:
        /*0054*/ 	.byte	0x04, 0x36
        /*0056*/ 	.short	(.L_17 - .L_16)
.L_16:
        /*0058*/ 	.word	0x00000008
.L_17:


//--------------------- .nv.callgraph             --------------------------
	.section	.nv.callgraph,"",@"SHT_CUDA_CALLGRAPH"
	.align	4
	.sectionentsize	8
	.align		4
        /*0000*/ 	.word	0x00000000
	.align		4
        /*0004*/ 	.word	0xffffffff
	.align		4
        /*0008*/ 	.word	0x00000000
	.align		4
        /*000c*/ 	.word	0xfffffffe
	.align		4
        /*0010*/ 	.word	0x00000000
	.align		4
        /*0014*/ 	.word	0xfffffffd
	.align		4
        /*0018*/ 	.word	0x00000000
	.align		4
        /*001c*/ 	.word	0xfffffffc


//--------------------- .text._Z14recordGreetingPii --------------------------
	.section	.text._Z14recordGreetingPii,"ax",@progbits
	.align	128
        .global         _Z14recordGreetingPii
        .type           _Z14recordGreetingPii,@function
        .size           _Z14recordGreetingPii,(.L_x_1 - _Z14recordGreetingPii)
        .other          _Z14recordGreetingPii,@"STO_CUDA_ENTRY STV_DEFAULT"
_Z14recordGreetingPii:
.text._Z14recordGreetingPii:
[----:B------:R-:W-:Y:S01]  /*0000*/  LDC R1, c[0x0][0x37c] ;  /* 0x0000df00ff017b82 */ /* 0x000fe20000000800 */
[----:B------:R-:W0:Y:S07]  /*0010*/  S2R R5, SR_TID.X ;  /* 0x0000000000057919 */ /* 0x000e2e0000002100 */
[----:B------:R-:W0:Y:S01]  /*0020*/  S2UR UR4, SR_CTAID.X ;  /* 0x00000000000479c3 */ /* 0x000e220000002500 */
[----:B------:R-:W1:Y:S07]  /*0030*/  LDCU UR5, c[0x0][0x388] ;  /* 0x00007100ff0577ac */ /* 0x000e6e0008000800 */
[----:B------:R-:W0:Y:S02]  /*0040*/  LDC R0, c[0x0][0x360] ;  /* 0x0000d800ff007b82 */ /* 0x000e240000000800 */
[----:B0-----:R-:W-:-:S05]  /*0050*/  IMAD R5, R0, UR4, R5 ;  /* 0x0000000400057c24 */ /* 0x001fca000f8e0205 */
[----:B-1----:R-:W-:-:S13]  /*0060*/  ISETP.GE.AND P0, PT, R5, UR5, PT ;  /* 0x0000000505007c0c */ /* 0x002fda000bf06270 */
[----:B------:R-:W-:Y:S05]  /*0070*/  @P0 EXIT ;  /* 0x000000000000094d */ /* 0x000fea0003800000 */
[----:B------:R-:W0:Y:S01]  /*0080*/  LDC.64 R2, c[0x0][0x380] ;  /* 0x0000e000ff027b82 */ /* 0x000e220000000a00 */
[----:B------:R-:W1:Y:S01]  /*0090*/  LDCU.64 UR4, c[0x0][0x358] ;  /* 0x00006b00ff0477ac */ /* 0x000e620008000a00 */
[----:B------:R-:W-:Y:S02]  /*00a0*/  HFMA2 R7, -RZ, RZ, 0, 5.9604644775390625e-08 ;  /* 0x00000001ff077431 */ /* 0x000fe400000001ff */
[----:B0-----:R-:W-:-:S05]  /*00b0*/  IMAD.WIDE R2, R5, 0x4, R2 ;  /* 0x0000000405027825 */ /* 0x001fca00078e0202 */
[----:B-1----:R-:W-:Y:S01]  /*00c0*/  STG.E desc[UR4][R2.64], R7 ;  /* 0x0000000702007986 */ /* 0x002fe2000c101904 */
[----:B------:R-:W-:Y:S05]  /*00d0*/  EXIT ;  /* 0x000000000000794d */ /* 0x000fea0003800000 */
.L_x_0:
[----:B------:R-:W-:-:S00]  /*00e0*/  BRA `(.L_x_0) ;  /* 0xfffffffc00fc7947 */ /* 0x000fc0000383ffff */
[----:B------:R-:W-:-:S00]  /*00f0*/  NOP ;  /* 0x0000000000007918 */ /* 0x000fc00000000000 */
        /* <DEDUP_REMOVED lines=8> */
.L_x_1:


//--------------------- .nv.shared.reserved.0     --------------------------
	.section	.nv.shared.reserved.0,"aw",@nobits
	.weak		__nv_reservedSMEM_offset_0_alias
	.size		__nv_reservedSMEM_offset_0_alias, 0, 64
	.other		__nv_reservedSMEM_offset_0_alias,@"STO_CUDA_RESERVED_SHARED STV_DEFAULT"
__nv_reservedSMEM_offset_0_alias:
	.zero		0
	.zero		64


//--------------------- .nv.constant0._Z14recordGreetingPii --------------------------
	.section	.nv.constant0._Z14recordGreetingPii,"a",@progbits
	.sectionflags	@""
	.align	4
.nv.constant0._Z14recordGreetingPii:
	.zero		908


//--------------------- SYMBOLS --------------------------

	.type		.nv.reservedSmem.offset0,@object
	.size		.nv.reservedSmem.offset0,0x4
